	.headerflags	@"EF_CUDA_TEXMODE_UNIFIED EF_CUDA_64BIT_ADDRESS EF_CUDA_ACCELERATORS EF_CUDA_SM90 EF_CUDA_VIRTUAL_SM(EF_CUDA_SM90)"
	.elftype	@"ET_EXEC"


//--------------------- .nv.info                  --------------------------
	.section	.nv.info,"",@"SHT_CUDA_INFO"
	.align	4


	//----- nvinfo : EIATTR_REGCOUNT
	.align		4
        /*0000*/ 	.byte	0x04, 0x2f
        /*0002*/ 	.short	(.L_1 - .L_0)
	.align		4
.L_0:
        /*0004*/ 	.word	index@(triton_poi_fused_add_div_mul_sub_30)
        /*0008*/ 	.word	0x00000018


	//----- nvinfo : EIATTR_MIN_STACK_SIZE
	.align		4
.L_1:
        /*000c*/ 	.byte	0x04, 0x12
        /*000e*/ 	.short	(.L_3 - .L_2)
	.align		4
.L_2:
        /*0010*/ 	.word	index@(triton_poi_fused_add_div_mul_sub_30)
        /*0014*/ 	.word	0x00000000


	//----- nvinfo : EIATTR_FRAME_SIZE
	.align		4
.L_3:
        /*0018*/ 	.byte	0x04, 0x11
        /*001a*/ 	.short	(.L_5 - .L_4)
	.align		4
.L_4:
        /*001c*/ 	.word	index@(triton_poi_fused_add_div_mul_sub_30)
        /*0020*/ 	.word	0x00000000


	//----- nvinfo : EIATTR_MIN_STACK_SIZE
	.align		4
.L_5:
        /*0024*/ 	.byte	0x04, 0x12
        /*0026*/ 	.short	(.L_7 - .L_6)
	.align		4
.L_6:
        /*0028*/ 	.word	index@(triton_poi_fused_add_div_mul_sub_30)
        /*002c*/ 	.word	0x00000000
.L_7:


//--------------------- .nv.info.triton_poi_fused_add_div_mul_sub_30 --------------------------
	.section	.nv.info.triton_poi_fused_add_div_mul_sub_30,"",@"SHT_CUDA_INFO"
	.sectionflags	@""
	.align	4


	//----- nvinfo : EIATTR_CUDA_API_VERSION
	.align		4
        /*0000*/ 	.byte	0x04, 0x37
        /*0002*/ 	.short	(.L_9 - .L_8)
.L_8:
        /*0004*/ 	.word	0x0000007c


	//----- nvinfo : EIATTR_KPARAM_INFO
	.align		4
.L_9:
        /*0008*/ 	.byte	0x04, 0x17
        /*000a*/ 	.short	(.L_11 - .L_10)
.L_10:
        /*000c*/ 	.word	0x00000000
        /*0010*/ 	.short	0x0007
        /*0012*/ 	.short	0x0034
        /*0014*/ 	.byte	0x00, 0xf0, 0x11, 0x00


	//----- nvinfo : EIATTR_KPARAM_INFO
	.align		4
.L_11:
        /*0018*/ 	.byte	0x04, 0x17
        /*001a*/ 	.short	(.L_13 - .L_12)
.L_12:
        /*001c*/ 	.word	0x00000000
        /*0020*/ 	.short	0x0006
        /*0022*/ 	.short	0x0030
        /*0024*/ 	.byte	0x00, 0xf0, 0x11, 0x00


	//----- nvinfo : EIATTR_KPARAM_INFO
	.align		4
.L_13:
        /*0028*/ 	.byte	0x04, 0x17
        /*002a*/ 	.short	(.L_15 - .L_14)
.L_14:
        /*002c*/ 	.word	0x00000000
        /*0030*/ 	.short	0x0005
        /*0032*/ 	.short	0x0028
        /*0034*/ 	.byte	0x00, 0xf4, 0x21, 0x00


	//----- nvinfo : EIATTR_KPARAM_INFO
	.align		4
.L_15:
        /*0038*/ 	.byte	0x04, 0x17
        /*003a*/ 	.short	(.L_17 - .L_16)
.L_16:
        /*003c*/ 	.word	0x00000000
        /*0040*/ 	.short	0x0004
        /*0042*/ 	.short	0x0020
        /*0044*/ 	.byte	0x00, 0xf4, 0x21, 0x00


	//----- nvinfo : EIATTR_KPARAM_INFO
	.align		4
.L_17:
        /*0048*/ 	.byte	0x04, 0x17
        /*004a*/ 	.short	(.L_19 - .L_18)
.L_18:
        /*004c*/ 	.word	0x00000000
        /*0050*/ 	.short	0x0003
        /*0052*/ 	.short	0x0018
        /*0054*/ 	.byte	0x00, 0xf4, 0x21, 0x00


	//----- nvinfo : EIATTR_KPARAM_INFO
	.align		4
.L_19:
        /*0058*/ 	.byte	0x04, 0x17
        /*005a*/ 	.short	(.L_21 - .L_20)
.L_20:
        /*005c*/ 	.word	0x00000000
        /*0060*/ 	.short	0x0002
        /*0062*/ 	.short	0x0010
        /*0064*/ 	.byte	0x00, 0xf4, 0x21, 0x00


	//----- nvinfo : EIATTR_KPARAM_INFO
	.align		4
.L_21:
        /*0068*/ 	.byte	0x04, 0x17
        /*006a*/ 	.short	(.L_23 - .L_22)
.L_22:
        /*006c*/ 	.word	0x00000000
        /*0070*/ 	.short	0x0001
        /*0072*/ 	.short	0x0008
        /*0074*/ 	.byte	0x00, 0xf4, 0x21, 0x00


	//----- nvinfo : EIATTR_KPARAM_INFO
	.align		4
.L_23:
        /*0078*/ 	.byte	0x04, 0x17
        /*007a*/ 	.short	(.L_25 - .L_24)
.L_24:
        /*007c*/ 	.word	0x00000000
        /*0080*/ 	.short	0x0000
        /*0082*/ 	.short	0x0000
        /*0084*/ 	.byte	0x00, 0xf4, 0x21, 0x00


	//----- nvinfo : EIATTR_SPARSE_MMA_MASK
	.align		4
.L_25:
        /*0088*/ 	.byte	0x03, 0x50
        /*008a*/ 	.short	0x0000


	//----- nvinfo : EIATTR_MAXREG_COUNT
	.align		4
        /*008c*/ 	.byte	0x03, 0x1b
        /*008e*/ 	.short	0x00ff


	//----- nvinfo : EIATTR_EXIT_INSTR_OFFSETS
	.align		4
        /*0090*/ 	.byte	0x04, 0x1c
        /*0092*/ 	.short	(.L_27 - .L_26)


	//   ....[0]....
.L_26:
        /*0094*/ 	.word	0x00000530


	//   ....[1]....
        /*0098*/ 	.word	0x000005e0


	//----- nvinfo : EIATTR_REQNTID
	.align		4
.L_27:
        /*009c*/ 	.byte	0x04, 0x10
        /*009e*/ 	.short	(.L_29 - .L_28)
.L_28:
        /*00a0*/ 	.word	0x00000080
        /*00a4*/ 	.word	0x00000001
        /*00a8*/ 	.word	0x00000001


	//----- nvinfo : EIATTR_CBANK_PARAM_SIZE
	.align		4
.L_29:
        /*00ac*/ 	.byte	0x03, 0x19
        /*00ae*/ 	.short	0x0038


	//----- nvinfo : EIATTR_PARAM_CBANK
	.align		4
        /*00b0*/ 	.byte	0x04, 0x0a
        /*00b2*/ 	.short	(.L_31 - .L_30)
	.align		4
.L_30:
        /*00b4*/ 	.word	index@(.nv.constant0.triton_poi_fused_add_div_mul_sub_30)
        /*00b8*/ 	.short	0x0210
        /*00ba*/ 	.short	0x0038


	//----- nvinfo : EIATTR_SW_WAR
	.align		4
.L_31:
        /*00bc*/ 	.byte	0x04, 0x36
        /*00be*/ 	.short	(.L_33 - .L_32)
.L_32:
        /*00c0*/ 	.word	0x00000008
.L_33:


//--------------------- .nv.callgraph             --------------------------
	.section	.nv.callgraph,"",@"SHT_CUDA_CALLGRAPH"
	.align	4
	.sectionentsize	8
	.align		4
        /*0000*/ 	.word	0x00000000
	.align		4
        /*0004*/ 	.word	0xffffffff
	.align		4
        /*0008*/ 	.word	0x00000000
	.align		4
        /*000c*/ 	.word	0xfffffffe
	.align		4
        /*0010*/ 	.word	0x00000000
	.align		4
        /*0014*/ 	.word	0xfffffffd
	.align		4
        /*0018*/ 	.word	0x00000000
	.align		4
        /*001c*/ 	.word	0xfffffffc


//--------------------- .text.triton_poi_fused_add_div_mul_sub_30 --------------------------
	.section	.text.triton_poi_fused_add_div_mul_sub_30,"ax",@progbits
	.sectionflags	@"SHF_BARRIERS=1"
	.align	128
        .global         triton_poi_fused_add_div_mul_sub_30
        .type           triton_poi_fused_add_div_mul_sub_30,@function
        .size           triton_poi_fused_add_div_mul_sub_30,(.L_x_1 - triton_poi_fused_add_div_mul_sub_30)
        .other          triton_poi_fused_add_div_mul_sub_30,@"STO_CUDA_ENTRY STV_DEFAULT"
triton_poi_fused_add_div_mul_sub_30:
.text.triton_poi_fused_add_div_mul_sub_30:
[----:B------:R-:W0:Y:S01]  /*0000*/  LDC R1, c[0x0][0x28] ;  /* 0x00000a00ff017b82 */ /* 0x000e220000000800 */
[----:B------:R-:W1:Y:S07]  /*0010*/  S2R R0, SR_TID.X ;  /* 0x0000000000007919 */ /* 0x000e6e0000002100 */
[----:B------:R-:W2:Y:S01]  /*0020*/  S2UR UR4, SR_CTAID.Y ;  /* 0x00000000000479c3 */ /* 0x000ea20000002600 */
[----:B------:R-:W-:-:S07]  /*0030*/  ULDC.64 UR8, c[0x0][0x208] ;  /* 0x0000820000087ab9 */ /* 0x000fce0000000a00 */
[----:B------:R-:W3:Y:S08]  /*0040*/  S2UR UR5, SR_CTAID.X ;  /* 0x00000000000579c3 */ /* 0x000ef00000002500 */
[----:B------:R-:W4:Y:S01]  /*0050*/  LDC.64 R12, c[0x0][0x228] ;  /* 0x00008a00ff0c7b82 */ /* 0x000f220000000a00 */
[----:B--2---:R-:W-:-:S07]  /*0060*/  USHF.L.U32 UR4, UR4, 0x4, URZ ;  /* 0x0000000404047899 */ /* 0x004fce000800063f */
[----:B------:R-:W2:Y:S01]  /*0070*/  LDC.64 R14, c[0x0][0x218] ;  /* 0x00008600ff0e7b82 */ /* 0x000ea20000000a00 */
[----:B-1----:R-:W-:Y:S01]  /*0080*/  SHF.R.U32.HI R8, RZ, 0x3, R0 ;  /* 0x00000003ff087819 */ /* 0x002fe20000011600 */
[----:B------:R-:W-:Y:S01]  /*0090*/  IMAD.SHL.U32 R9, R0, 0x2, RZ ;  /* 0x0000000200097824 */ /* 0x000fe200078e00ff */
[----:B---3--:R-:W-:-:S05]  /*00a0*/  USHF.L.U32 UR5, UR5, 0x4, URZ ;  /* 0x0000000405057899 */ /* 0x008fca000800063f */
[----:B------:R-:W1:Y:S01]  /*00b0*/  LDC.64 R16, c[0x0][0x220] ;  /* 0x00008800ff107b82 */ /* 0x000e620000000a00 */
[----:B------:R-:W-:Y:S02]  /*00c0*/  SGXT.U32 R8, R8, 0x4 ;  /* 0x000000040808781a */ /* 0x000fe40000000000 */
[----:B------:R-:W-:Y:S02]  /*00d0*/  LOP3.LUT R9, R9, 0xe, RZ, 0xc0, !PT ;  /* 0x0000000e09097812 */ /* 0x000fe400078ec0ff */
[----:B------:R-:W-:Y:S02]  /*00e0*/  LOP3.LUT R10, R8, UR4, RZ, 0xfc, !PT ;  /* 0x00000004080a7c12 */ /* 0x000fe4000f8efcff */
[----:B------:R-:W-:Y:S01]  /*00f0*/  LOP3.LUT R4, R9, UR5, RZ, 0xfc, !PT ;  /* 0x0000000509047c12 */ /* 0x000fe2000f8efcff */
[----:B------:R-:W3:Y:S02]  /*0100*/  LDC.64 R18, c[0x0][0x210] ;  /* 0x00008400ff127b82 */ /* 0x000ee40000000a00 */
[----:B------:R-:W-:Y:S01]  /*0110*/  IMAD.HI R11, R10, 0x2aaaaaab, RZ ;  /* 0x2aaaaaab0a0b7827 */ /* 0x000fe200078e02ff */
[----:B------:R-:W-:-:S04]  /*0120*/  ISETP.GE.AND P0, PT, R4, 0x10, PT ;  /* 0x000000100400780c */ /* 0x000fc80003f06270 */
[----:B------:R-:W-:Y:S01]  /*0130*/  SHF.R.U32.HI R2, RZ, 0x1f, R11 ;  /* 0x0000001fff027819 */ /* 0x000fe2000001160b */
[----:B------:R-:W5:Y:S01]  /*0140*/  LDC.64 R20, c[0x0][0x230] ;  /* 0x00008c00ff147b82 */ /* 0x000f620000000a00 */
[----:B------:R-:W-:Y:S02]  /*0150*/  ISETP.LT.AND P0, PT, R10, 0x600, !P0 ;  /* 0x000006000a00780c */ /* 0x000fe40004701270 */
[----:B------:R-:W-:Y:S02]  /*0160*/  LEA.HI.SX32 R11, R11, R2, 0x1a ;  /* 0x000000020b0b7211 */ /* 0x000fe400078fd2ff */
[----:B------:R-:W-:-:S03]  /*0170*/  CS2R R2, SRZ ;  /* 0x0000000000027805 */ /* 0x000fc6000001ff00 */
[----:B------:R-:W-:-:S04]  /*0180*/  IMAD R7, R11, 0x10, R4 ;  /* 0x000000100b077824 */ /* 0x000fc800078e0204 */
[----:B----4-:R-:W-:-:S05]  /*0190*/  IMAD.WIDE R12, R7, 0x4, R12 ;  /* 0x00000004070c7825 */ /* 0x010fca00078e020c */
[----:B------:R3:W4:Y:S01]  /*01a0*/  @P0 LDG.E.EL.64 R2, desc[UR8][R12.64] ;  /* 0x000000080c020981 */ /* 0x000722000c2e1b00 */
[----:B------:R-:W-:Y:S02]  /*01b0*/  IMAD R5, R10, 0x10, R4 ;  /* 0x000000100a057824 */ /* 0x000fe400078e0204 */
[----:B-1----:R-:W-:Y:S01]  /*01c0*/  IMAD.WIDE R16, R7, 0x4, R16 ;  /* 0x0000000407107825 */ /* 0x002fe200078e0210 */
[----:B------:R-:W-:-:S03]  /*01d0*/  CS2R R6, SRZ ;  /* 0x0000000000067805 */ /* 0x000fc6000001ff00 */
[----:B--2---:R-:W-:Y:S01]  /*01e0*/  IMAD.WIDE R14, R5, 0x4, R14 ;  /* 0x00000004050e7825 */ /* 0x004fe200078e020e */
[----:B------:R-:W-:Y:S02]  /*01f0*/  CS2R R4, SRZ ;  /* 0x0000000000047805 */ /* 0x000fe4000001ff00 */
[----:B------:R-:W2:Y:S04]  /*0200*/  @P0 LDG.E.EL.64 R6, desc[UR8][R16.64] ;  /* 0x0000000810060981 */ /* 0x000ea8000c2e1b00 */
[----:B------:R-:W2:Y:S01]  /*0210*/  @P0 LDG.E.EL.64 R4, desc[UR8][R14.64] ;  /* 0x000000080e040981 */ /* 0x000ea2000c2e1b00 */
[----:B------:R-:W-:Y:S01]  /*0220*/  ISETP.GE.AND P0, PT, R10, 0x600, PT ;  /* 0x000006000a00780c */ /* 0x000fe20003f06270 */
[----:B------:R-:W-:-:S04]  /*0230*/  IMAD R11, R11, -0x180, R10 ;  /* 0xfffffe800b0b7824 */ /* 0x000fc800078e020a */
[----:B---3--:R-:W-:-:S04]  /*0240*/  IMAD.WIDE R12, R11, 0x4, R18 ;  /* 0x000000040b0c7825 */ /* 0x008fc800078e0212 */
[----:B-----5:R-:W-:Y:S01]  /*0250*/  IMAD.WIDE R18, R11, 0x4, R20 ;  /* 0x000000040b127825 */ /* 0x020fe200078e0214 */
[----:B------:R-:W-:-:S06]  /*0260*/  CS2R R10, SRZ ;  /* 0x00000000000a7805 */ /* 0x000fcc000001ff00 */
[----:B------:R1:W3:Y:S04]  /*0270*/  @!P0 LDG.E.EL R11, desc[UR8][R12.64] ;  /* 0x000000080c0b8981 */ /* 0x0002e8000c2e1900 */
[----:B------:R-:W3:Y:S01]  /*0280*/  @!P0 LDG.E.EL R10, desc[UR8][R18.64] ;  /* 0x00000008120a8981 */ /* 0x000ee2000c2e1900 */
[----:B------:R-:W5:Y:S01]  /*0290*/  S2UR UR7, SR_CgaCtaId ;  /* 0x00000000000779c3 */ /* 0x000f620000008800 */
[----:B------:R-:W-:Y:S01]  /*02a0*/  UMOV UR6, 0x400 ;  /* 0x0000040000067882 */ /* 0x000fe20000000000 */
[----:B-1----:R-:W-:-:S04]  /*02b0*/  SHF.L.U32 R12, R0, 0x5, RZ ;  /* 0x00000005000c7819 */ /* 0x002fc800000006ff */
[----:B------:R-:W-:-:S04]  /*02c0*/  LOP3.LUT R13, R12, 0xe0, RZ, 0xc0, !PT ;  /* 0x000000e00c0d7812 */ /* 0x000fc800078ec0ff */
[C---:B------:R-:W-:Y:S02]  /*02d0*/  LOP3.LUT R14, R13.reuse, 0x10, RZ, 0xfc, !PT ;  /* 0x000000100d0e7812 */ /* 0x040fe400078efcff */
[----:B------:R-:W-:Y:S01]  /*02e0*/  LOP3.LUT R12, R13, R8, RZ, 0xfc, !PT ;  /* 0x000000080d0c7212 */ /* 0x000fe200078efcff */
[----:B0----5:R-:W-:-:S06]  /*02f0*/  UPRMT UR6, UR7, 0x654, UR6 ;  /* 0x0000065407067896 */ /* 0x021fcc0008000006 */
[----:B------:R-:W-:Y:S02]  /*0300*/  LEA.HI R13, R13, UR6, RZ, 0x1f ;  /* 0x000000060d0d7c11 */ /* 0x000fe4000f8ff8ff */
[----:B------:R-:W-:Y:S02]  /*0310*/  LOP3.LUT R8, R8, UR5, RZ, 0xfc, !PT ;  /* 0x0000000508087c12 */ /* 0x000fe4000f8efcff */
[----:B------:R-:W-:Y:S02]  /*0320*/  LOP3.LUT R9, R9, UR4, RZ, 0xfc, !PT ;  /* 0x0000000409097c12 */ /* 0x000fe4000f8efcff */
[C---:B----4-:R-:W-:Y:S02]  /*0330*/  FSETP.GT.AND P0, PT, |R2|.reuse, 8.50705917302346158658e+37, PT ;  /* 0x7e8000000200780b */ /* 0x050fe40003f04200 */
[----:B------:R-:W-:Y:S02]  /*0340*/  FSETP.GT.AND P1, PT, |R3|, 8.50705917302346158658e+37, PT ;  /* 0x7e8000000300780b */ /* 0x000fe40003f24200 */
[----:B------:R-:W-:-:S02]  /*0350*/  FSETP.GEU.AND P2, PT, |R2|, 1.175494350822287508e-38, PT ;  /* 0x008000000200780b */ /* 0x000fc40003f4e200 */
[----:B------:R-:W-:-:S07]  /*0360*/  FSETP.GEU.AND P3, PT, |R3|, 1.175494350822287508e-38, PT ;  /* 0x008000000300780b */ /* 0x000fce0003f6e200 */
[----:B------:R-:W-:Y:S02]  /*0370*/  @P0 FMUL R2, R2, 0.25 ;  /* 0x3e80000002020820 */ /* 0x000fe40000400000 */
[----:B------:R-:W-:Y:S02]  /*0380*/  @P1 FMUL R3, R3, 0.25 ;  /* 0x3e80000003031820 */ /* 0x000fe40000400000 */
[----:B------:R-:W-:Y:S02]  /*0390*/  @!P2 FMUL R2, R2, 16777216 ;  /* 0x4b8000000202a820 */ /* 0x000fe40000400000 */
[----:B------:R-:W-:Y:S01]  /*03a0*/  @!P3 FMUL R3, R3, 16777216 ;  /* 0x4b8000000303b820 */ /* 0x000fe20000400000 */
[----:B--2---:R-:W-:Y:S01]  /*03b0*/  FADD R4, -R6, R4 ;  /* 0x0000000406047221 */ /* 0x004fe20000000100 */
[----:B------:R-:W0:Y:S01]  /*03c0*/  MUFU.RCP R15, R2 ;  /* 0x00000002000f7308 */ /* 0x000e220000001000 */
[----:B------:R-:W-:-:S07]  /*03d0*/  FADD R5, -R7, R5 ;  /* 0x0000000507057221 */ /* 0x000fce0000000100 */
[----:B------:R-:W1:Y:S01]  /*03e0*/  MUFU.RCP R6, R3 ;  /* 0x0000000300067308 */ /* 0x000e620000001000 */
[----:B------:R-:W-:Y:S01]  /*03f0*/  @P0 FMUL R4, R4, 0.25 ;  /* 0x3e80000004040820 */ /* 0x000fe20000400000 */
[----:B------:R-:W-:-:S03]  /*0400*/  @P1 FMUL R5, R5, 0.25 ;  /* 0x3e80000005051820 */ /* 0x000fc60000400000 */
[----:B------:R-:W-:Y:S01]  /*0410*/  @!P2 FMUL R4, R4, 16777216 ;  /* 0x4b8000000404a820 */ /* 0x000fe20000400000 */
[----:B------:R-:W-:Y:S01]  /*0420*/  @!P3 FMUL R5, R5, 16777216 ;  /* 0x4b8000000505b820 */ /* 0x000fe20000400000 */
[----:B------:R-:W-:Y:S02]  /*0430*/  LEA.HI R7, R14, UR6, RZ, 0x1f ;  /* 0x000000060e077c11 */ /* 0x000fe4000f8ff8ff */
[----:B0-----:R-:W-:Y:S01]  /*0440*/  FMUL R15, R15, R4 ;  /* 0x000000040f0f7220 */ /* 0x001fe20000400000 */
[----:B------:R-:W-:Y:S02]  /*0450*/  IMAD R2, R12, 0x4, R13 ;  /* 0x000000040c027824 */ /* 0x000fe400078e020d */
[----:B-1----:R-:W-:Y:S01]  /*0460*/  FMUL R5, R6, R5 ;  /* 0x0000000506057220 */ /* 0x002fe20000400000 */
[-CC-:B---3--:R-:W-:Y:S01]  /*0470*/  FFMA R15, R15, R11.reuse, R10.reuse ;  /* 0x0000000b0f0f7223 */ /* 0x188fe2000000000a */
[----:B------:R-:W-:Y:S02]  /*0480*/  IMAD R12, R12, 0x4, R7 ;  /* 0x000000040c0c7824 */ /* 0x000fe400078e0207 */
[----:B------:R-:W-:-:S02]  /*0490*/  FFMA R5, R5, R11, R10 ;  /* 0x0000000b05057223 */ /* 0x000fc4000000000a */
[----:B------:R0:W-:Y:S04]  /*04a0*/  STS [R2], R15 ;  /* 0x0000000f02007388 */ /* 0x0001e80000000800 */
[----:B------:R0:W-:Y:S01]  /*04b0*/  STS [R12+0x40], R5 ;  /* 0x000040050c007388 */ /* 0x0001e20000000800 */
[----:B------:R-:W-:Y:S01]  /*04c0*/  BAR.SYNC.DEFER_BLOCKING 0x0 ;  /* 0x0000000000007b1d */ /* 0x000fe20000010000 */
[----:B------:R-:W-:-:S04]  /*04d0*/  ISETP.GE.AND P0, PT, R8, 0x10, PT ;  /* 0x000000100800780c */ /* 0x000fc80003f06270 */
[----:B------:R-:W-:Y:S02]  /*04e0*/  ISETP.LT.AND P0, PT, R9, 0x600, !P0 ;  /* 0x000006000900780c */ /* 0x000fe40004701270 */
[C---:B------:R-:W-:Y:S02]  /*04f0*/  SHF.L.U32 R3, R0.reuse, 0x3, RZ ;  /* 0x0000000300037819 */ /* 0x040fe400000006ff */
[----:B------:R-:W-:Y:S02]  /*0500*/  LOP3.LUT R0, R0, 0x78, RZ, 0xc0, !PT ;  /* 0x0000007800007812 */ /* 0x000fe400078ec0ff */
[----:B------:R-:W-:-:S04]  /*0510*/  LOP3.LUT R3, R3, 0x3f8, RZ, 0xc0, !PT ;  /* 0x000003f803037812 */ /* 0x000fc800078ec0ff */
[----:B------:R-:W-:-:S03]  /*0520*/  IADD3 R4, R3, UR6, R0 ;  /* 0x0000000603047c10 */ /* 0x000fc6000fffe000 */
[----:B0-----:R-:W-:Y:S05]  /*0530*/  @!P0 EXIT ;  /* 0x000000000000894d */ /* 0x001fea0003800000 */
[----:B------:R-:W0:Y:S01]  /*0540*/  LDS.64 R6, [R4] ;  /* 0x0000000004067984 */ /* 0x000e220000000a00 */
[----:B------:R-:W-:Y:S01]  /*0550*/  IMAD.HI R0, R9, 0x2aaaaaab, RZ ;  /* 0x2aaaaaab09007827 */ /* 0x000fe200078e02ff */
[----:B------:R-:W1:Y:S04]  /*0560*/  LDC.64 R2, c[0x0][0x238] ;  /* 0x00008e00ff027b82 */ /* 0x000e680000000a00 */
[----:B------:R-:W-:-:S04]  /*0570*/  SHF.R.U32.HI R5, RZ, 0x1f, R0 ;  /* 0x0000001fff057819 */ /* 0x000fc80000011600 */
[----:B------:R-:W-:-:S05]  /*0580*/  LEA.HI.SX32 R0, R0, R5, 0x1a ;  /* 0x0000000500007211 */ /* 0x000fca00078fd2ff */
[----:B------:R-:W-:-:S04]  /*0590*/  IMAD R9, R0, -0x180, R9 ;  /* 0xfffffe8000097824 */ /* 0x000fc800078e0209 */
[----:B------:R-:W-:-:S04]  /*05a0*/  IMAD R9, R8, 0x180, R9 ;  /* 0x0000018008097824 */ /* 0x000fc800078e0209 */
[----:B------:R-:W-:-:S04]  /*05b0*/  IMAD R9, R0, 0x1800, R9 ;  /* 0x0000180000097824 */ /* 0x000fc800078e0209 */
[----:B-1----:R-:W-:-:S05]  /*05c0*/  IMAD.WIDE R2, R9, 0x4, R2 ;  /* 0x0000000409027825 */ /* 0x002fca00078e0202 */
[----:B0-----:R-:W-:Y:S01]  /*05d0*/  STG.E.64 desc[UR8][R2.64], R6 ;  /* 0x0000000602007986 */ /* 0x001fe2000c101b08 */
[----:B------:R-:W-:Y:S05]  /*05e0*/  EXIT ;  /* 0x000000000000794d */ /* 0x000fea0003800000 */
.L_x_0:
[----:B------:R-:W-:-:S00]  /*05f0*/  BRA `(.L_x_0) ;  /* 0xfffffffc00fc7947 */ /* 0x000fc0000383ffff */
[----:B------:R-:W-:-:S00]  /*0600*/  NOP ;  /* 0x0000000000007918 */ /* 0x000fc00000000000 */
[----:B------:R-:W-:-:S00]  /*0610*/  NOP ;  /* 0x0000000000007918 */ /* 0x000fc00000000000 */
[----:B------:R-:W-:-:S00]  /*0620*/  NOP ;  /* 0x0000000000007918 */ /* 0x000fc00000000000 */
[----:B------:R-:W-:-:S00]  /*0630*/  NOP ;  /* 0x0000000000007918 */ /* 0x000fc00000000000 */
[----:B------:R-:W-:-:S00]  /*0640*/  NOP ;  /* 0x0000000000007918 */ /* 0x000fc00000000000 */
[----:B------:R-:W-:-:S00]  /*0650*/  NOP ;  /* 0x0000000000007918 */ /* 0x000fc00000000000 */
[----:B------:R-:W-:-:S00]  /*0660*/  NOP ;  /* 0x0000000000007918 */ /* 0x000fc00000000000 */
[----:B------:R-:W-:-:S00]  /*0670*/  NOP ;  /* 0x0000000000007918 */ /* 0x000fc00000000000 */
.L_x_1:


//--------------------- .nv.shared.triton_poi_fused_add_div_mul_sub_30 --------------------------
	.section	.nv.shared.triton_poi_fused_add_div_mul_sub_30,"aw",@nobits
	.sectionflags	@""
	.align	16
	.zero		1024


//--------------------- .nv.constant0.triton_poi_fused_add_div_mul_sub_30 --------------------------
	.section	.nv.constant0.triton_poi_fused_add_div_mul_sub_30,"a",@progbits
	.sectionflags	@""
	.align	4
.nv.constant0.triton_poi_fused_add_div_mul_sub_30:
	.zero		584
